//
// Generated by NVIDIA NVVM Compiler
//
// Compiler Build ID: CL-36424714
// Cuda compilation tools, release 13.0, V13.0.88
// Based on NVVM 20.0.0
//

.version 9.0
.target sm_100
.address_size 64

	// .globl	_Z21compute_with_bad_hookPfi
.global .align 8 .u64 bpf_counter;
.global .align 8 .b8 bpf_percpu_counters[8388608];
.global .align 8 .b8 warp_counters[262144];
.global .align 8 .b8 good_counters[262144];

.visible .entry _Z21compute_with_bad_hookPfi(
	.param .u64 .ptr .align 1 _Z21compute_with_bad_hookPfi_param_0,
	.param .u32 _Z21compute_with_bad_hookPfi_param_1
)
{
	.reg .pred 	%p<2>;
	.reg .b32 	%r<6>;
	.reg .b32 	%f<3>;
	.reg .b64 	%rd<15>;

	ld.param.u64 	%rd1, [_Z21compute_with_bad_hookPfi_param_0];
	ld.param.u32 	%r2, [_Z21compute_with_bad_hookPfi_param_1];
	mov.u32 	%r3, %tid.x;
	mov.u32 	%r4, %ctaid.x;
	mov.u32 	%r5, %ntid.x;
	mad.lo.s32 	%r1, %r4, %r5, %r3;
	setp.ge.s32 	%p1, %r1, %r2;
	@%p1 bra 	$L__BB0_2;
	cvta.to.global.u64 	%rd2, %rd1;
	atom.global.add.u64 	%rd3, [bpf_counter], 1;
	atom.global.add.u64 	%rd4, [bpf_counter], 1;
	atom.global.add.u64 	%rd5, [bpf_counter], 1;
	atom.global.add.u64 	%rd6, [bpf_counter], 1;
	atom.global.add.u64 	%rd7, [bpf_counter], 1;
	atom.global.add.u64 	%rd8, [bpf_counter], 1;
	atom.global.add.u64 	%rd9, [bpf_counter], 1;
	atom.global.add.u64 	%rd10, [bpf_counter], 1;
	atom.global.add.u64 	%rd11, [bpf_counter], 1;
	atom.global.add.u64 	%rd12, [bpf_counter], 1;
	mul.wide.s32 	%rd13, %r1, 4;
	add.s64 	%rd14, %rd2, %rd13;
	ld.global.f32 	%f1, [%rd14];
	add.f32 	%f2, %f1, 0f3F800000;
	st.global.f32 	[%rd14], %f2;
$L__BB0_2:
	ret;

}
	// .globl	_Z24compute_with_medium_hookPfi
.visible .entry _Z24compute_with_medium_hookPfi(
	.param .u64 .ptr .align 1 _Z24compute_with_medium_hookPfi_param_0,
	.param .u32 _Z24compute_with_medium_hookPfi_param_1
)
{
	.reg .pred 	%p<2>;
	.reg .b32 	%r<7>;
	.reg .b32 	%f<3>;
	.reg .b64 	%rd<19>;

	ld.param.u64 	%rd1, [_Z24compute_with_medium_hookPfi_param_0];
	ld.param.u32 	%r2, [_Z24compute_with_medium_hookPfi_param_1];
	mov.u32 	%r3, %tid.x;
	mov.u32 	%r4, %ctaid.x;
	mov.u32 	%r5, %ntid.x;
	mad.lo.s32 	%r1, %r4, %r5, %r3;
	setp.ge.s32 	%p1, %r1, %r2;
	@%p1 bra 	$L__BB1_2;
	cvta.to.global.u64 	%rd2, %rd1;
	shr.u32 	%r6, %r1, 2;
	cvt.u64.u32 	%rd3, %r6;
	and.b64  	%rd4, %rd3, 262136;
	mov.u64 	%rd5, warp_counters;
	add.s64 	%rd6, %rd5, %rd4;
	atom.global.add.u64 	%rd7, [%rd6], 1;
	atom.global.add.u64 	%rd8, [%rd6], 1;
	atom.global.add.u64 	%rd9, [%rd6], 1;
	atom.global.add.u64 	%rd10, [%rd6], 1;
	atom.global.add.u64 	%rd11, [%rd6], 1;
	atom.global.add.u64 	%rd12, [%rd6], 1;
	atom.global.add.u64 	%rd13, [%rd6], 1;
	atom.global.add.u64 	%rd14, [%rd6], 1;
	atom.global.add.u64 	%rd15, [%rd6], 1;
	atom.global.add.u64 	%rd16, [%rd6], 1;
	mul.wide.s32 	%rd17, %r1, 4;
	add.s64 	%rd18, %rd2, %rd17;
	ld.global.f32 	%f1, [%rd18];
	add.f32 	%f2, %f1, 0f3F800000;
	st.global.f32 	[%rd18], %f2;
$L__BB1_2:
	ret;

}
	// .globl	_Z22compute_with_good_hookPfi
.visible .entry _Z22compute_with_good_hookPfi(
	.param .u64 .ptr .align 1 _Z22compute_with_good_hookPfi_param_0,
	.param .u32 _Z22compute_with_good_hookPfi_param_1
)
{
	.reg .pred 	%p<12>;
	.reg .b32 	%r<38>;
	.reg .b32 	%f<3>;
	.reg .b64 	%rd<29>;

	ld.param.u64 	%rd2, [_Z22compute_with_good_hookPfi_param_0];
	ld.param.u32 	%r14, [_Z22compute_with_good_hookPfi_param_1];
	mov.u32 	%r1, %tid.x;
	mov.u32 	%r15, %ctaid.x;
	mov.u32 	%r16, %ntid.x;
	mad.lo.s32 	%r2, %r15, %r16, %r1;
	setp.ge.s32 	%p1, %r2, %r14;
	@%p1 bra 	$L__BB2_22;
	and.b32  	%r3, %r1, 31;
	setp.ne.s32 	%p2, %r3, 0;
	shr.u32 	%r18, %r2, 2;
	cvt.u64.u32 	%rd3, %r18;
	and.b64  	%rd4, %rd3, 262136;
	mov.u64 	%rd5, good_counters;
	add.s64 	%rd1, %rd5, %rd4;
	// begin inline asm
	activemask.b32 %r17;
	// end inline asm
	@%p2 bra 	$L__BB2_3;
	popc.b32 	%r19, %r17;
	cvt.u64.u32 	%rd6, %r19;
	atom.global.add.u64 	%rd7, [%rd1], %rd6;
$L__BB2_3:
	setp.ne.s32 	%p3, %r3, 0;
	// begin inline asm
	activemask.b32 %r20;
	// end inline asm
	@%p3 bra 	$L__BB2_5;
	popc.b32 	%r21, %r20;
	cvt.u64.u32 	%rd8, %r21;
	atom.global.add.u64 	%rd9, [%rd1], %rd8;
$L__BB2_5:
	setp.ne.s32 	%p4, %r3, 0;
	// begin inline asm
	activemask.b32 %r22;
	// end inline asm
	@%p4 bra 	$L__BB2_7;
	popc.b32 	%r23, %r22;
	cvt.u64.u32 	%rd10, %r23;
	atom.global.add.u64 	%rd11, [%rd1], %rd10;
$L__BB2_7:
	setp.ne.s32 	%p5, %r3, 0;
	// begin inline asm
	activemask.b32 %r24;
	// end inline asm
	@%p5 bra 	$L__BB2_9;
	popc.b32 	%r25, %r24;
	cvt.u64.u32 	%rd12, %r25;
	atom.global.add.u64 	%rd13, [%rd1], %rd12;
$L__BB2_9:
	setp.ne.s32 	%p6, %r3, 0;
	// begin inline asm
	activemask.b32 %r26;
	// end inline asm
	@%p6 bra 	$L__BB2_11;
	popc.b32 	%r27, %r26;
	cvt.u64.u32 	%rd14, %r27;
	atom.global.add.u64 	%rd15, [%rd1], %rd14;
$L__BB2_11:
	setp.ne.s32 	%p7, %r3, 0;
	// begin inline asm
	activemask.b32 %r28;
	// end inline asm
	@%p7 bra 	$L__BB2_13;
	popc.b32 	%r29, %r28;
	cvt.u64.u32 	%rd16, %r29;
	atom.global.add.u64 	%rd17, [%rd1], %rd16;
$L__BB2_13:
	setp.ne.s32 	%p8, %r3, 0;
	// begin inline asm
	activemask.b32 %r30;
	// end inline asm
	@%p8 bra 	$L__BB2_15;
	popc.b32 	%r31, %r30;
	cvt.u64.u32 	%rd18, %r31;
	atom.global.add.u64 	%rd19, [%rd1], %rd18;
$L__BB2_15:
	setp.ne.s32 	%p9, %r3, 0;
	// begin inline asm
	activemask.b32 %r32;
	// end inline asm
	@%p9 bra 	$L__BB2_17;
	popc.b32 	%r33, %r32;
	cvt.u64.u32 	%rd20, %r33;
	atom.global.add.u64 	%rd21, [%rd1], %rd20;
$L__BB2_17:
	setp.ne.s32 	%p10, %r3, 0;
	// begin inline asm
	activemask.b32 %r34;
	// end inline asm
	@%p10 bra 	$L__BB2_19;
	popc.b32 	%r35, %r34;
	cvt.u64.u32 	%rd22, %r35;
	atom.global.add.u64 	%rd23, [%rd1], %rd22;
$L__BB2_19:
	setp.ne.s32 	%p11, %r3, 0;
	// begin inline asm
	activemask.b32 %r36;
	// end inline asm
	@%p11 bra 	$L__BB2_21;
	popc.b32 	%r37, %r36;
	cvt.u64.u32 	%rd24, %r37;
	atom.global.add.u64 	%rd25, [%rd1], %rd24;
$L__BB2_21:
	cvta.to.global.u64 	%rd26, %rd2;
	mul.wide.s32 	%rd27, %r2, 4;
	add.s64 	%rd28, %rd26, %rd27;
	ld.global.f32 	%f1, [%rd28];
	add.f32 	%f2, %f1, 0f3F800000;
	st.global.f32 	[%rd28], %f2;
$L__BB2_22:
	ret;

}
	// .globl	_Z15compute_no_hookPfi
.visible .entry _Z15compute_no_hookPfi(
	.param .u64 .ptr .align 1 _Z15compute_no_hookPfi_param_0,
	.param .u32 _Z15compute_no_hookPfi_param_1
)
{
	.reg .pred 	%p<2>;
	.reg .b32 	%r<6>;
	.reg .b32 	%f<3>;
	.reg .b64 	%rd<5>;

	ld.param.u64 	%rd1, [_Z15compute_no_hookPfi_param_0];
	ld.param.u32 	%r2, [_Z15compute_no_hookPfi_param_1];
	mov.u32 	%r3, %tid.x;
	mov.u32 	%r4, %ctaid.x;
	mov.u32 	%r5, %ntid.x;
	mad.lo.s32 	%r1, %r4, %r5, %r3;
	setp.ge.s32 	%p1, %r1, %r2;
	@%p1 bra 	$L__BB3_2;
	cvta.to.global.u64 	%rd2, %rd1;
	mul.wide.s32 	%rd3, %r1, 4;
	add.s64 	%rd4, %rd2, %rd3;
	ld.global.f32 	%f1, [%rd4];
	add.f32 	%f2, %f1, 0f3F800000;
	st.global.f32 	[%rd4], %f2;
$L__BB3_2:
	ret;

}
	// .globl	_Z14reset_countersv
.visible .entry _Z14reset_countersv()
{
	.reg .pred 	%p<3>;
	.reg .b32 	%r<5>;
	.reg .b64 	%rd<8>;

	mov.u32 	%r2, %tid.x;
	mov.u32 	%r3, %ctaid.x;
	mov.u32 	%r4, %ntid.x;
	mad.lo.s32 	%r1, %r3, %r4, %r2;
	setp.ne.s32 	%p1, %r1, 0;
	@%p1 bra 	$L__BB4_2;
	mov.b64 	%rd1, 0;
	st.global.u64 	[bpf_counter], %rd1;
	bra.uni 	$L__BB4_3;
$L__BB4_2:
	setp.gt.s32 	%p2, %r1, 32767;
	@%p2 bra 	$L__BB4_4;
$L__BB4_3:
	mul.wide.s32 	%rd2, %r1, 8;
	mov.u64 	%rd3, warp_counters;
	add.s64 	%rd4, %rd3, %rd2;
	mov.b64 	%rd5, 0;
	st.global.u64 	[%rd4], %rd5;
	mov.u64 	%rd6, good_counters;
	add.s64 	%rd7, %rd6, %rd2;
	st.global.u64 	[%rd7], %rd5;
$L__BB4_4:
	ret;

}


// ===== COMPILED SASS (sm_100) =====

	.target	sm_100

	.elftype	@"ET_EXEC"


//--------------------- .note.nv.tkinfo           --------------------------
	.section	.note.nv.tkinfo,"",@"SHT_NOTE"
	.sectionflags	@"SHF_NOTE_NV_TKINFO"
	.tkinfo
        /*0018*/ 	.word	0x00000002
        /*0030*/ 	.string	""
        /*0030*/ 	.string	"ptxas"
        /*0030*/ 	.string	"Cuda compilation tools, release 13.0, V13.0.88"
        /*0030*/ 	.string	"Build cuda_13.0.r13.0/compiler.36424714_0"
        /*0030*/ 	.string	"-arch sm_100 -m 64 "



//--------------------- .note.nv.cuinfo           --------------------------
	.section	.note.nv.cuinfo,"",@"SHT_NOTE"
	.sectionflags	@"SHF_NOTE_NV_CUINFO"
        /*0018*/ 	.short	0x0002
        /*001a*/ 	.short	0x0064
        /*001c*/ 	.short	0x0082
	.zero		2


//--------------------- .nv.info                  --------------------------
	.section	.nv.info,"",@"SHT_CUDA_INFO"
	.align	4


	//----- nvinfo : EIATTR_REGCOUNT
	.align		4
        /*0000*/ 	.byte	0x04, 0x2f
        /*0002*/ 	.short	(.L_5 - .L_4)
	.align		4
.L_4:
        /*0004*/ 	.word	index@(_Z21compute_with_bad_hookPfi)
        /*0008*/ 	.word	0x0000000c


	//----- nvinfo : EIATTR_FRAME_SIZE
	.align		4
.L_5:
        /*000c*/ 	.byte	0x04, 0x11
        /*000e*/ 	.short	(.L_7 - .L_6)
	.align		4
.L_6:
        /*0010*/ 	.word	index@(_Z21compute_with_bad_hookPfi)
        /*0014*/ 	.word	0x00000000


	//----- nvinfo : EIATTR_REGCOUNT
	.align		4
.L_7:
        /*0018*/ 	.byte	0x04, 0x2f
        /*001a*/ 	.short	(.L_9 - .L_8)
	.align		4
.L_8:
        /*001c*/ 	.word	index@(_Z24compute_with_medium_hookPfi)
        /*0020*/ 	.word	0x0000000c


	//----- nvinfo : EIATTR_FRAME_SIZE
	.align		4
.L_9:
        /*0024*/ 	.byte	0x04, 0x11
        /*0026*/ 	.short	(.L_11 - .L_10)
	.align		4
.L_10:
        /*0028*/ 	.word	index@(_Z24compute_with_medium_hookPfi)
        /*002c*/ 	.word	0x00000000


	//----- nvinfo : EIATTR_REGCOUNT
	.align		4
.L_11:
        /*0030*/ 	.byte	0x04, 0x2f
        /*0032*/ 	.short	(.L_13 - .L_12)
	.align		4
.L_12:
        /*0034*/ 	.word	index@(_Z22compute_with_good_hookPfi)
        /*0038*/ 	.word	0x0000000a


	//----- nvinfo : EIATTR_FRAME_SIZE
	.align		4
.L_13:
        /*003c*/ 	.byte	0x04, 0x11
        /*003e*/ 	.short	(.L_15 - .L_14)
	.align		4
.L_14:
        /*0040*/ 	.word	index@(_Z22compute_with_good_hookPfi)
        /*0044*/ 	.word	0x00000000


	//----- nvinfo : EIATTR_REGCOUNT
	.align		4
.L_15:
        /*0048*/ 	.byte	0x04, 0x2f
        /*004a*/ 	.short	(.L_17 - .L_16)
	.align		4
.L_16:
        /*004c*/ 	.word	index@(_Z15compute_no_hookPfi)
        /*0050*/ 	.word	0x00000008


	//----- nvinfo : EIATTR_FRAME_SIZE
	.align		4
.L_17:
        /*0054*/ 	.byte	0x04, 0x11
        /*0056*/ 	.short	(.L_19 - .L_18)
	.align		4
.L_18:
        /*0058*/ 	.word	index@(_Z15compute_no_hookPfi)
        /*005c*/ 	.word	0x00000000


	//----- nvinfo : EIATTR_REGCOUNT
	.align		4
.L_19:
        /*0060*/ 	.byte	0x04, 0x2f
        /*0062*/ 	.short	(.L_21 - .L_20)
	.align		4
.L_20:
        /*0064*/ 	.word	index@(_Z14reset_countersv)
        /*0068*/ 	.word	0x0000000a


	//----- nvinfo : EIATTR_FRAME_SIZE
	.align		4
.L_21:
        /*006c*/ 	.byte	0x04, 0x11
        /*006e*/ 	.short	(.L_23 - .L_22)
	.align		4
.L_22:
        /*0070*/ 	.word	index@(_Z14reset_countersv)
        /*0074*/ 	.word	0x00000000


	//----- nvinfo : EIATTR_MIN_STACK_SIZE
	.align		4
.L_23:
        /*0078*/ 	.byte	0x04, 0x12
        /*007a*/ 	.short	(.L_25 - .L_24)
	.align		4
.L_24:
        /*007c*/ 	.word	index@(_Z14reset_countersv)
        /*0080*/ 	.word	0x00000000


	//----- nvinfo : EIATTR_MIN_STACK_SIZE
	.align		4
.L_25:
        /*0084*/ 	.byte	0x04, 0x12
        /*0086*/ 	.short	(.L_27 - .L_26)
	.align		4
.L_26:
        /*0088*/ 	.word	index@(_Z15compute_no_hookPfi)
        /*008c*/ 	.word	0x00000000


	//----- nvinfo : EIATTR_MIN_STACK_SIZE
	.align		4
.L_27:
        /*0090*/ 	.byte	0x04, 0x12
        /*0092*/ 	.short	(.L_29 - .L_28)
	.align		4
.L_28:
        /*0094*/ 	.word	index@(_Z22compute_with_good_hookPfi)
        /*0098*/ 	.word	0x00000000


	//----- nvinfo : EIATTR_MIN_STACK_SIZE
	.align		4
.L_29:
        /*009c*/ 	.byte	0x04, 0x12
        /*009e*/ 	.short	(.L_31 - .L_30)
	.align		4
.L_30:
        /*00a0*/ 	.word	index@(_Z24compute_with_medium_hookPfi)
        /*00a4*/ 	.word	0x00000000


	//----- nvinfo : EIATTR_MIN_STACK_SIZE
	.align		4
.L_31:
        /*00a8*/ 	.byte	0x04, 0x12
        /*00aa*/ 	.short	(.L_33 - .L_32)
	.align		4
.L_32:
        /*00ac*/ 	.word	index@(_Z21compute_with_bad_hookPfi)
        /*00b0*/ 	.word	0x00000000
.L_33:


//--------------------- .nv.compat                --------------------------
	.section	.nv.compat,"",@"SHT_CUDA_COMPAT_INFO"
	.align	4
        /*0000*/ 	.byte	0x02, 0x09, 0x00, 0x00, 0x02, 0x02, 0x01, 0x00, 0x02, 0x05, 0x05, 0x00, 0x03, 0x07, 0x01, 0x01
        /*0010*/ 	.byte	0x02, 0x03, 0x00, 0x00, 0x02, 0x06, 0x01, 0x00, 0x04, 0x0b, 0x08, 0x00, 0x09, 0x00, 0x00, 0x00
        /*0020*/ 	.byte	0x00, 0x00, 0x00, 0x00


//--------------------- .nv.info._Z14reset_countersv --------------------------
	.section	.nv.info._Z14reset_countersv,"",@"SHT_CUDA_INFO"
	.sectionflags	@""
	.align	4


	//----- nvinfo : EIATTR_CUDA_API_VERSION
	.align		4
        /*0000*/ 	.byte	0x04, 0x37
        /*0002*/ 	.short	(.L_35 - .L_34)
.L_34:
        /*0004*/ 	.word	0x00000082


	//----- nvinfo : EIATTR_SPARSE_MMA_MASK
	.align		4
.L_35:
        /*0008*/ 	.byte	0x03, 0x50
        /*000a*/ 	.short	0x0000


	//----- nvinfo : EIATTR_MAXREG_COUNT
	.align		4
        /*000c*/ 	.byte	0x03, 0x1b
        /*000e*/ 	.short	0x00ff


	//----- nvinfo : EIATTR_MERCURY_ISA_VERSION
	.align		4
        /*0010*/ 	.byte	0x03, 0x5f
        /*0012*/ 	.short	0x0101


	//----- nvinfo : EIATTR_VRC_CTA_INIT_COUNT
	.align		4
        /*0014*/ 	.byte	0x02, 0x4a
	.zero		1
	.zero		1


	//----- nvinfo : EIATTR_EXIT_INSTR_OFFSETS
	.align		4
        /*0018*/ 	.byte	0x04, 0x1c
        /*001a*/ 	.short	(.L_37 - .L_36)


	//   ....[0]....
.L_36:
        /*001c*/ 	.word	0x000000c0


	//   ....[1]....
        /*0020*/ 	.word	0x00000140


	//----- nvinfo : EIATTR_CRS_STACK_SIZE
	.align		4
.L_37:
        /*0024*/ 	.byte	0x04, 0x1e
        /*0026*/ 	.short	(.L_39 - .L_38)
.L_38:
        /*0028*/ 	.word	0x00000000


	//----- nvinfo : EIATTR_SW_WAR
	.align		4
.L_39:
        /*002c*/ 	.byte	0x04, 0x36
        /*002e*/ 	.short	(.L_41 - .L_40)
.L_40:
        /*0030*/ 	.word	0x00000008
.L_41:


//--------------------- .nv.info._Z15compute_no_hookPfi --------------------------
	.section	.nv.info._Z15compute_no_hookPfi,"",@"SHT_CUDA_INFO"
	.sectionflags	@""
	.align	4


	//----- nvinfo : EIATTR_CUDA_API_VERSION
	.align		4
        /*0000*/ 	.byte	0x04, 0x37
        /*0002*/ 	.short	(.L_43 - .L_42)
.L_42:
        /*0004*/ 	.word	0x00000082


	//----- nvinfo : EIATTR_KPARAM_INFO
	.align		4
.L_43:
        /*0008*/ 	.byte	0x04, 0x17
        /*000a*/ 	.short	(.L_45 - .L_44)
.L_44:
        /*000c*/ 	.word	0x00000000
        /*0010*/ 	.short	0x0001
        /*0012*/ 	.short	0x0008
        /*0014*/ 	.byte	0x00, 0xf0, 0x11, 0x00


	//----- nvinfo : EIATTR_KPARAM_INFO
	.align		4
.L_45:
        /*0018*/ 	.byte	0x04, 0x17
        /*001a*/ 	.short	(.L_47 - .L_46)
.L_46:
        /*001c*/ 	.word	0x00000000
        /*0020*/ 	.short	0x0000
        /*0022*/ 	.short	0x0000
        /*0024*/ 	.byte	0x00, 0xf5, 0x21, 0x00


	//----- nvinfo : EIATTR_SPARSE_MMA_MASK
	.align		4
.L_47:
        /*0028*/ 	.byte	0x03, 0x50
        /*002a*/ 	.short	0x0000


	//----- nvinfo : EIATTR_MAXREG_COUNT
	.align		4
        /*002c*/ 	.byte	0x03, 0x1b
        /*002e*/ 	.short	0x00ff


	//----- nvinfo : EIATTR_MERCURY_ISA_VERSION
	.align		4
        /*0030*/ 	.byte	0x03, 0x5f
        /*0032*/ 	.short	0x0101


	//----- nvinfo : EIATTR_VRC_CTA_INIT_COUNT
	.align		4
        /*0034*/ 	.byte	0x02, 0x4a
	.zero		1
	.zero		1


	//----- nvinfo : EIATTR_EXIT_INSTR_OFFSETS
	.align		4
        /*0038*/ 	.byte	0x04, 0x1c
        /*003a*/ 	.short	(.L_49 - .L_48)


	//   ....[0]....
.L_48:
        /*003c*/ 	.word	0x00000070


	//   ....[1]....
        /*0040*/ 	.word	0x000000e0


	//----- nvinfo : EIATTR_CBANK_PARAM_SIZE
	.align		4
.L_49:
        /*0044*/ 	.byte	0x03, 0x19
        /*0046*/ 	.short	0x000c


	//----- nvinfo : EIATTR_PARAM_CBANK
	.align		4
        /*0048*/ 	.byte	0x04, 0x0a
        /*004a*/ 	.short	(.L_51 - .L_50)
	.align		4
.L_50:
        /*004c*/ 	.word	index@(.nv.constant0._Z15compute_no_hookPfi)
        /*0050*/ 	.short	0x0380
        /*0052*/ 	.short	0x000c


	//----- nvinfo : EIATTR_SW_WAR
	.align		4
.L_51:
        /*0054*/ 	.byte	0x04, 0x36
        /*0056*/ 	.short	(.L_53 - .L_52)
.L_52:
        /*0058*/ 	.word	0x00000008
.L_53:


//--------------------- .nv.info._Z22compute_with_good_hookPfi --------------------------
	.section	.nv.info._Z22compute_with_good_hookPfi,"",@"SHT_CUDA_INFO"
	.sectionflags	@""
	.align	4


	//----- nvinfo : EIATTR_CUDA_API_VERSION
	.align		4
        /*0000*/ 	.byte	0x04, 0x37
        /*0002*/ 	.short	(.L_55 - .L_54)
.L_54:
        /*0004*/ 	.word	0x00000082


	//----- nvinfo : EIATTR_KPARAM_INFO
	.align		4
.L_55:
        /*0008*/ 	.byte	0x04, 0x17
        /*000a*/ 	.short	(.L_57 - .L_56)
.L_56:
        /*000c*/ 	.word	0x00000000
        /*0010*/ 	.short	0x0001
        /*0012*/ 	.short	0x0008
        /*0014*/ 	.byte	0x00, 0xf0, 0x11, 0x00


	//----- nvinfo : EIATTR_KPARAM_INFO
	.align		4
.L_57:
        /*0018*/ 	.byte	0x04, 0x17
        /*001a*/ 	.short	(.L_59 - .L_58)
.L_58:
        /*001c*/ 	.word	0x00000000
        /*0020*/ 	.short	0x0000
        /*0022*/ 	.short	0x0000
        /*0024*/ 	.byte	0x00, 0xf5, 0x21, 0x00


	//----- nvinfo : EIATTR_SPARSE_MMA_MASK
	.align		4
.L_59:
        /*0028*/ 	.byte	0x03, 0x50
        /*002a*/ 	.short	0x0000


	//----- nvinfo : EIATTR_MAXREG_COUNT
	.align		4
        /*002c*/ 	.byte	0x03, 0x1b
        /*002e*/ 	.short	0x00ff


	//----- nvinfo : EIATTR_MERCURY_ISA_VERSION
	.align		4
        /*0030*/ 	.byte	0x03, 0x5f
        /*0032*/ 	.short	0x0101


	//----- nvinfo : EIATTR_VRC_CTA_INIT_COUNT
	.align		4
        /*0034*/ 	.byte	0x02, 0x4a
	.zero		1
	.zero		1


	//----- nvinfo : EIATTR_EXIT_INSTR_OFFSETS
	.align		4
        /*0038*/ 	.byte	0x04, 0x1c
        /*003a*/ 	.short	(.L_61 - .L_60)


	//   ....[0]....
.L_60:
        /*003c*/ 	.word	0x00000070


	//   ....[1]....
        /*0040*/ 	.word	0x00000650


	//----- nvinfo : EIATTR_CRS_STACK_SIZE
	.align		4
.L_61:
        /*0044*/ 	.byte	0x04, 0x1e
        /*0046*/ 	.short	(.L_63 - .L_62)
.L_62:
        /*0048*/ 	.word	0x00000000


	//----- nvinfo : EIATTR_CBANK_PARAM_SIZE
	.align		4
.L_63:
        /*004c*/ 	.byte	0x03, 0x19
        /*004e*/ 	.short	0x000c


	//----- nvinfo : EIATTR_PARAM_CBANK
	.align		4
        /*0050*/ 	.byte	0x04, 0x0a
        /*0052*/ 	.short	(.L_65 - .L_64)
	.align		4
.L_64:
        /*0054*/ 	.word	index@(.nv.constant0._Z22compute_with_good_hookPfi)
        /*0058*/ 	.short	0x0380
        /*005a*/ 	.short	0x000c


	//----- nvinfo : EIATTR_SW_WAR
	.align		4
.L_65:
        /*005c*/ 	.byte	0x04, 0x36
        /*005e*/ 	.short	(.L_67 - .L_66)
.L_66:
        /*0060*/ 	.word	0x00000008
.L_67:


//--------------------- .nv.info._Z24compute_with_medium_hookPfi --------------------------
	.section	.nv.info._Z24compute_with_medium_hookPfi,"",@"SHT_CUDA_INFO"
	.sectionflags	@""
	.align	4


	//----- nvinfo : EIATTR_CUDA_API_VERSION
	.align		4
        /*0000*/ 	.byte	0x04, 0x37
        /*0002*/ 	.short	(.L_69 - .L_68)
.L_68:
        /*0004*/ 	.word	0x00000082


	//----- nvinfo : EIATTR_KPARAM_INFO
	.align		4
.L_69:
        /*0008*/ 	.byte	0x04, 0x17
        /*000a*/ 	.short	(.L_71 - .L_70)
.L_70:
        /*000c*/ 	.word	0x00000000
        /*0010*/ 	.short	0x0001
        /*0012*/ 	.short	0x0008
        /*0014*/ 	.byte	0x00, 0xf0, 0x11, 0x00


	//----- nvinfo : EIATTR_KPARAM_INFO
	.align		4
.L_71:
        /*0018*/ 	.byte	0x04, 0x17
        /*001a*/ 	.short	(.L_73 - .L_72)
.L_72:
        /*001c*/ 	.word	0x00000000
        /*0020*/ 	.short	0x0000
        /*0022*/ 	.short	0x0000
        /*0024*/ 	.byte	0x00, 0xf5, 0x21, 0x00


	//----- nvinfo : EIATTR_SPARSE_MMA_MASK
	.align		4
.L_73:
        /*0028*/ 	.byte	0x03, 0x50
        /*002a*/ 	.short	0x0000


	//----- nvinfo : EIATTR_MAXREG_COUNT
	.align		4
        /*002c*/ 	.byte	0x03, 0x1b
        /*002e*/ 	.short	0x00ff


	//----- nvinfo : EIATTR_MERCURY_ISA_VERSION
	.align		4
        /*0030*/ 	.byte	0x03, 0x5f
        /*0032*/ 	.short	0x0101


	//----- nvinfo : EIATTR_VRC_CTA_INIT_COUNT
	.align		4
        /*0034*/ 	.byte	0x02, 0x4a
	.zero		1
	.zero		1


	//----- nvinfo : EIATTR_EXIT_INSTR_OFFSETS
	.align		4
        /*0038*/ 	.byte	0x04, 0x1c
        /*003a*/ 	.short	(.L_75 - .L_74)


	//   ....[0]....
.L_74:
        /*003c*/ 	.word	0x00000070


	//   ....[1]....
        /*0040*/ 	.word	0x000001f0


	//----- nvinfo : EIATTR_CBANK_PARAM_SIZE
	.align		4
.L_75:
        /*0044*/ 	.byte	0x03, 0x19
        /*0046*/ 	.short	0x000c


	//----- nvinfo : EIATTR_PARAM_CBANK
	.align		4
        /*0048*/ 	.byte	0x04, 0x0a
        /*004a*/ 	.short	(.L_77 - .L_76)
	.align		4
.L_76:
        /*004c*/ 	.word	index@(.nv.constant0._Z24compute_with_medium_hookPfi)
        /*0050*/ 	.short	0x0380
        /*0052*/ 	.short	0x000c


	//----- nvinfo : EIATTR_SW_WAR
	.align		4
.L_77:
        /*0054*/ 	.byte	0x04, 0x36
        /*0056*/ 	.short	(.L_79 - .L_78)
.L_78:
        /*0058*/ 	.word	0x00000008
.L_79:


//--------------------- .nv.info._Z21compute_with_bad_hookPfi --------------------------
	.section	.nv.info._Z21compute_with_bad_hookPfi,"",@"SHT_CUDA_INFO"
	.sectionflags	@""
	.align	4


	//----- nvinfo : EIATTR_CUDA_API_VERSION
	.align		4
        /*0000*/ 	.byte	0x04, 0x37
        /*0002*/ 	.short	(.L_81 - .L_80)
.L_80:
        /*0004*/ 	.word	0x00000082


	//----- nvinfo : EIATTR_KPARAM_INFO
	.align		4
.L_81:
        /*0008*/ 	.byte	0x04, 0x17
        /*000a*/ 	.short	(.L_83 - .L_82)
.L_82:
        /*000c*/ 	.word	0x00000000
        /*0010*/ 	.short	0x0001
        /*0012*/ 	.short	0x0008
        /*0014*/ 	.byte	0x00, 0xf0, 0x11, 0x00


	//----- nvinfo : EIATTR_KPARAM_INFO
	.align		4
.L_83:
        /*0018*/ 	.byte	0x04, 0x17
        /*001a*/ 	.short	(.L_85 - .L_84)
.L_84:
        /*001c*/ 	.word	0x00000000
        /*0020*/ 	.short	0x0000
        /*0022*/ 	.short	0x0000
        /*0024*/ 	.byte	0x00, 0xf5, 0x21, 0x00


	//----- nvinfo : EIATTR_SPARSE_MMA_MASK
	.align		4
.L_85:
        /*0028*/ 	.byte	0x03, 0x50
        /*002a*/ 	.short	0x0000


	//----- nvinfo : EIATTR_MAXREG_COUNT
	.align		4
        /*002c*/ 	.byte	0x03, 0x1b
        /*002e*/ 	.short	0x00ff


	//----- nvinfo : EIATTR_MERCURY_ISA_VERSION
	.align		4
        /*0030*/ 	.byte	0x03, 0x5f
        /*0032*/ 	.short	0x0101


	//----- nvinfo : EIATTR_INT_WARP_WIDE_INSTR_OFFSETS
	.align		4
        /*0034*/ 	.byte	0x04, 0x31
        /*0036*/ 	.short	(.L_87 - .L_86)


	//   ....[0]....
.L_86:
        /*0038*/ 	.word	0x000000a0


	//----- nvinfo : EIATTR_VRC_CTA_INIT_COUNT
	.align		4
.L_87:
        /*003c*/ 	.byte	0x02, 0x4a
	.zero		1
	.zero		1


	//----- nvinfo : EIATTR_EXIT_INSTR_OFFSETS
	.align		4
        /*0040*/ 	.byte	0x04, 0x1c
        /*0042*/ 	.short	(.L_89 - .L_88)


	//   ....[0]....
.L_88:
        /*0044*/ 	.word	0x00000070


	//   ....[1]....
        /*0048*/ 	.word	0x00000240


	//----- nvinfo : EIATTR_CBANK_PARAM_SIZE
	.align		4
.L_89:
        /*004c*/ 	.byte	0x03, 0x19
        /*004e*/ 	.short	0x000c


	//----- nvinfo : EIATTR_PARAM_CBANK
	.align		4
        /*0050*/ 	.byte	0x04, 0x0a
        /*0052*/ 	.short	(.L_91 - .L_90)
	.align		4
.L_90:
        /*0054*/ 	.word	index@(.nv.constant0._Z21compute_with_bad_hookPfi)
        /*0058*/ 	.short	0x0380
        /*005a*/ 	.short	0x000c


	//----- nvinfo : EIATTR_SW_WAR
	.align		4
.L_91:
        /*005c*/ 	.byte	0x04, 0x36
        /*005e*/ 	.short	(.L_93 - .L_92)
.L_92:
        /*0060*/ 	.word	0x00000008
.L_93:


//--------------------- .nv.callgraph             --------------------------
	.section	.nv.callgraph,"",@"SHT_CUDA_CALLGRAPH"
	.align	4
	.sectionentsize	8
	.align		4
        /*0000*/ 	.word	0x00000000
	.align		4
        /*0004*/ 	.word	0xffffffff
	.align		4
        /*0008*/ 	.word	0x00000000
	.align		4
        /*000c*/ 	.word	0xfffffffe
	.align		4
        /*0010*/ 	.word	0x00000000
	.align		4
        /*0014*/ 	.word	0xfffffffd
	.align		4
        /*0018*/ 	.word	0x00000000
	.align		4
        /*001c*/ 	.word	0xfffffffc


//--------------------- .nv.constant4             --------------------------
	.section	.nv.constant4,"a",@progbits
	.align	8
	.align		8
.nv.constant4:
        /*0000*/ 	.dword	bpf_counter
	.align		8
        /*0008*/ 	.dword	bpf_percpu_counters
	.align		8
        /*0010*/ 	.dword	warp_counters
	.align		8
        /*0018*/ 	.dword	good_counters


//--------------------- .text._Z14reset_countersv --------------------------
	.section	.text._Z14reset_countersv,"ax",@progbits
	.align	128
        .global         _Z14reset_countersv
        .type           _Z14reset_countersv,@function
        .size           _Z14reset_countersv,(.L_x_27 - _Z14reset_countersv)
        .other          _Z14reset_countersv,@"STO_CUDA_ENTRY STV_DEFAULT"
_Z14reset_countersv:
.text._Z14reset_countersv:
[----:B------:R-:W-:Y:S01]  /*0000*/  LDC R1, c[0x0][0x37c] ;  /* 0x0000df00ff017b82 */ /* 0x000fe20000000800 */
[----:B------:R-:W0:Y:S07]  /*0010*/  S2R R7, SR_TID.X ;  /* 0x0000000000077919 */ /* 0x000e2e0000002100 */
[----:B------:R-:W0:Y:S01]  /*0020*/  S2UR UR4, SR_CTAID.X ;  /* 0x00000000000479c3 */ /* 0x000e220000002500 */
[----:B------:R-:W-:Y:S07]  /*0030*/  BSSY.RECONVERGENT B0, `(.L_x_0) ;  /* 0x000000a000007945 */ /* 0x000fee0003800200 */
[----:B------:R-:W0:Y:S02]  /*0040*/  LDC R0, c[0x0][0x360] ;  /* 0x0000d800ff007b82 */ /* 0x000e240000000800 */
[----:B0-----:R-:W-:Y:S01]  /*0050*/  IMAD R7, R0, UR4, R7 ;  /* 0x0000000400077c24 */ /* 0x001fe2000f8e0207 */
[----:B------:R-:W0:Y:S04]  /*0060*/  LDCU.64 UR4, c[0x0][0x358] ;  /* 0x00006b00ff0477ac */ /* 0x000e280008000a00 */
[----:B------:R-:W-:-:S13]  /*0070*/  ISETP.NE.AND P0, PT, R7, RZ, PT ;  /* 0x000000ff0700720c */ /* 0x000fda0003f05270 */
[----:B------:R-:W0:Y:S02]  /*0080*/  @!P0 LDC.64 R2, c[0x4][RZ] ;  /* 0x01000000ff028b82 */ /* 0x000e240000000a00 */
[----:B0-----:R0:W-:Y:S01]  /*0090*/  @!P0 STG.E.64 desc[UR4][R2.64], RZ ;  /* 0x000000ff02008986 */ /* 0x0011e2000c101b04 */
[----:B------:R-:W-:Y:S05]  /*00a0*/  @!P0 BRA `(.L_x_1) ;  /* 0x0000000000088947 */ /* 0x000fea0003800000 */
[----:B------:R-:W-:-:S13]  /*00b0*/  ISETP.GT.AND P0, PT, R7, 0x7fff, PT ;  /* 0x00007fff0700780c */ /* 0x000fda0003f04270 */
[----:B------:R-:W-:Y:S05]  /*00c0*/  @P0 EXIT ;  /* 0x000000000000094d */ /* 0x000fea0003800000 */
.L_x_1:
[----:B------:R-:W-:Y:S05]  /*00d0*/  BSYNC.RECONVERGENT B0 ;  /* 0x0000000000007941 */ /* 0x000fea0003800200 */
.L_x_0:
[----:B0-----:R-:W0:Y:S08]  /*00e0*/  LDC.64 R2, c[0x4][0x10] ;  /* 0x01000400ff027b82 */ /* 0x001e300000000a00 */
[----:B------:R-:W1:Y:S01]  /*00f0*/  LDC.64 R4, c[0x4][0x18] ;  /* 0x01000600ff047b82 */ /* 0x000e620000000a00 */
[----:B0-----:R-:W-:-:S05]  /*0100*/  IMAD.WIDE R2, R7, 0x8, R2 ;  /* 0x0000000807027825 */ /* 0x001fca00078e0202 */
[----:B------:R-:W-:Y:S01]  /*0110*/  STG.E.64 desc[UR4][R2.64], RZ ;  /* 0x000000ff02007986 */ /* 0x000fe2000c101b04 */
[----:B-1----:R-:W-:-:S05]  /*0120*/  IMAD.WIDE R4, R7, 0x8, R4 ;  /* 0x0000000807047825 */ /* 0x002fca00078e0204 */
[----:B------:R-:W-:Y:S01]  /*0130*/  STG.E.64 desc[UR4][R4.64], RZ ;  /* 0x000000ff04007986 */ /* 0x000fe2000c101b04 */
[----:B------:R-:W-:Y:S05]  /*0140*/  EXIT ;  /* 0x000000000000794d */ /* 0x000fea0003800000 */
.L_x_2:
[----:B------:R-:W-:-:S00]  /*0150*/  BRA `(.L_x_2) ;  /* 0xfffffffc00fc7947 */ /* 0x000fc0000383ffff */
[----:B------:R-:W-:-:S00]  /*0160*/  NOP ;  /* 0x0000000000007918 */ /* 0x000fc00000000000 */
        /* <DEDUP_REMOVED lines=9> */
.L_x_27:


//--------------------- .text._Z15compute_no_hookPfi --------------------------
	.section	.text._Z15compute_no_hookPfi,"ax",@progbits
	.align	128
        .global         _Z15compute_no_hookPfi
        .type           _Z15compute_no_hookPfi,@function
        .size           _Z15compute_no_hookPfi,(.L_x_28 - _Z15compute_no_hookPfi)
        .other          _Z15compute_no_hookPfi,@"STO_CUDA_ENTRY STV_DEFAULT"
_Z15compute_no_hookPfi:
.text._Z15compute_no_hookPfi:
[----:B------:R-:W-:Y:S01]  /*0000*/  LDC R1, c[0x0][0x37c] ;  /* 0x0000df00ff017b82 */ /* 0x000fe20000000800 */
[----:B------:R-:W0:Y:S07]  /*0010*/  S2R R5, SR_TID.X ;  /* 0x0000000000057919 */ /* 0x000e2e0000002100 */
[----:B------:R-:W0:Y:S01]  /*0020*/  S2UR UR4, SR_CTAID.X ;  /* 0x00000000000479c3 */ /* 0x000e220000002500 */
[----:B------:R-:W1:Y:S07]  /*0030*/  LDCU UR5, c[0x0][0x388] ;  /* 0x00007100ff0577ac */ /* 0x000e6e0008000800 */
[----:B------:R-:W0:Y:S02]  /*0040*/  LDC R0, c[0x0][0x360] ;  /* 0x0000d800ff007b82 */ /* 0x000e240000000800 */
[----:B0-----:R-:W-:-:S05]  /*0050*/  IMAD R5, R0, UR4, R5 ;  /* 0x0000000400057c24 */ /* 0x001fca000f8e0205 */
[----:B-1----:R-:W-:-:S13]  /*0060*/  ISETP.GE.AND P0, PT, R5, UR5, PT ;  /* 0x0000000505007c0c */ /* 0x002fda000bf06270 */
[----:B------:R-:W-:Y:S05]  /*0070*/  @P0 EXIT ;  /* 0x000000000000094d */ /* 0x000fea0003800000 */
[----:B------:R-:W0:Y:S01]  /*0080*/  LDC.64 R2, c[0x0][0x380] ;  /* 0x0000e000ff027b82 */ /* 0x000e220000000a00 */
[----:B------:R-:W1:Y:S01]  /*0090*/  LDCU.64 UR4, c[0x0][0x358] ;  /* 0x00006b00ff0477ac */ /* 0x000e620008000a00 */
[----:B0-----:R-:W-:-:S05]  /*00a0*/  IMAD.WIDE R2, R5, 0x4, R2 ;  /* 0x0000000405027825 */ /* 0x001fca00078e0202 */
[----:B-1----:R-:W2:Y:S02]  /*00b0*/  LDG.E R0, desc[UR4][R2.64] ;  /* 0x0000000402007981 */ /* 0x002ea4000c1e1900 */
[----:B--2---:R-:W-:-:S05]  /*00c0*/  FADD R5, R0, 1 ;  /* 0x3f80000000057421 */ /* 0x004fca0000000000 */
[----:B------:R-:W-:Y:S01]  /*00d0*/  STG.E desc[UR4][R2.64], R5 ;  /* 0x0000000502007986 */ /* 0x000fe2000c101904 */
[----:B------:R-:W-:Y:S05]  /*00e0*/  EXIT ;  /* 0x000000000000794d */ /* 0x000fea0003800000 */
.L_x_3:
        /* <DEDUP_REMOVED lines=9> */
.L_x_28:


//--------------------- .text._Z22compute_with_good_hookPfi --------------------------
	.section	.text._Z22compute_with_good_hookPfi,"ax",@progbits
	.align	128
        .global         _Z22compute_with_good_hookPfi
        .type           _Z22compute_with_good_hookPfi,@function
        .size           _Z22compute_with_good_hookPfi,(.L_x_29 - _Z22compute_with_good_hookPfi)
        .other          _Z22compute_with_good_hookPfi,@"STO_CUDA_ENTRY STV_DEFAULT"
_Z22compute_with_good_hookPfi:
.text._Z22compute_with_good_hookPfi:
        /* <DEDUP_REMOVED lines=8> */
[----:B------:R-:W0:Y:S01]  /*0080*/  LDCU.64 UR4, c[0x4][0x18] ;  /* 0x01000300ff0477ac */ /* 0x000e220008000a00 */
[----:B------:R-:W1:Y:S01]  /*0090*/  LDC.64 R6, c[0x0][0x380] ;  /* 0x0000e000ff067b82 */ /* 0x000e620000000a00 */
[----:B------:R-:W-:Y:S01]  /*00a0*/  SHF.R.U32.HI R0, RZ, 0x2, R5 ;  /* 0x00000002ff007819 */ /* 0x000fe20000011605 */
[----:B------:R-:W-:Y:S01]  /*00b0*/  BSSY.RECONVERGENT B0, `(.L_x_4) ;  /* 0x000000e000007945 */ /* 0x000fe20003800200 */
[----:B------:R-:W2:Y:S02]  /*00c0*/  LDCU.64 UR6, c[0x0][0x358] ;  /* 0x00006b00ff0677ac */ /* 0x000ea40008000a00 */
[----:B------:R-:W-:Y:S02]  /*00d0*/  LOP3.LUT R3, R0, 0x3fff8, RZ, 0xc0, !PT ;  /* 0x0003fff800037812 */ /* 0x000fe400078ec0ff */
[----:B------:R-:W-:-:S04]  /*00e0*/  LOP3.LUT P0, R0, R2, 0x1f, RZ, 0xc0, !PT ;  /* 0x0000001f02007812 */ /* 0x000fc8000780c0ff */
[----:B------:R-:W-:Y:S02]  /*00f0*/  ISETP.NE.AND P1, PT, R0, RZ, PT ;  /* 0x000000ff0000720c */ /* 0x000fe40003f25270 */
[----:B0-----:R-:W-:Y:S01]  /*0100*/  IADD3 R2, P2, PT, R3, UR4, RZ ;  /* 0x0000000403027c10 */ /* 0x001fe2000ff5e0ff */
[----:B------:R-:W-:-:S04]  /*0110*/  VOTEU.ANY UR4, UPT, PT ;  /* 0x0000000000047886 */ /* 0x000fc800038e0100 */
[----:B------:R-:W-:Y:S02]  /*0120*/  IMAD.X R3, RZ, RZ, UR5, P2 ;  /* 0x00000005ff037e24 */ /* 0x000fe400090e06ff */
[----:B-1----:R-:W-:Y:S01]  /*0130*/  IMAD.WIDE R6, R5, 0x4, R6 ;  /* 0x0000000405067825 */ /* 0x002fe200078e0206 */
[----:B--2---:R-:W-:Y:S06]  /*0140*/  @P0 BRA `(.L_x_5) ;  /* 0x0000000000100947 */ /* 0x004fec0003800000 */
[----:B------:R-:W-:Y:S01]  /*0150*/  UPOPC UR5, UR4 ;  /* 0x00000004000572bf */ /* 0x000fe20008000000 */
[----:B------:R-:W-:-:S05]  /*0160*/  HFMA2 R5, -RZ, RZ, 0, 0 ;  /* 0x00000000ff057431 */ /* 0x000fca00000001ff */
[----:B------:R-:W-:-:S05]  /*0170*/  IMAD.U32 R4, RZ, RZ, UR5 ;  /* 0x00000005ff047e24 */ /* 0x000fca000f8e00ff */
[----:B------:R0:W-:Y:S02]  /*0180*/  REDG.E.ADD.64.STRONG.GPU desc[UR6][R2.64], R4 ;  /* 0x000000040200798e */ /* 0x0001e4000c12e506 */
.L_x_5:
[----:B------:R-:W-:Y:S05]  /*0190*/  BSYNC.RECONVERGENT B0 ;  /* 0x0000000000007941 */ /* 0x000fea0003800200 */
.L_x_4:
[----:B------:R-:W-:Y:S01]  /*01a0*/  VOTEU.ANY UR4, UPT, PT ;  /* 0x0000000000047886 */ /* 0x000fe200038e0100 */
[----:B------:R-:W-:Y:S04]  /*01b0*/  BSSY.RECONVERGENT B0, `(.L_x_6) ;  /* 0x0000006000007945 */ /* 0x000fe80003800200 */
[----:B------:R-:W-:Y:S05]  /*01c0*/  @P1 BRA `(.L_x_7) ;  /* 0x0000000000101947 */ /* 0x000fea0003800000 */
[----:B------:R-:W-:Y:S01]  /*01d0*/  UPOPC UR5, UR4 ;  /* 0x00000004000572bf */ /* 0x000fe20008000000 */
[----:B0-----:R-:W-:-:S05]  /*01e0*/  MOV R5, RZ ;  /* 0x000000ff00057202 */ /* 0x001fca0000000f00 */
[----:B------:R-:W-:-:S05]  /*01f0*/  IMAD.U32 R4, RZ, RZ, UR5 ;  /* 0x00000005ff047e24 */ /* 0x000fca000f8e00ff */
[----:B------:R1:W-:Y:S02]  /*0200*/  REDG.E.ADD.64.STRONG.GPU desc[UR6][R2.64], R4 ;  /* 0x000000040200798e */ /* 0x0003e4000c12e506 */
.L_x_7:
[----:B------:R-:W-:Y:S05]  /*0210*/  BSYNC.RECONVERGENT B0 ;  /* 0x0000000000007941 */ /* 0x000fea0003800200 */
.L_x_6:
[----:B------:R-:W-:Y:S01]  /*0220*/  VOTEU.ANY UR4, UPT, PT ;  /* 0x0000000000047886 */ /* 0x000fe200038e0100 */
[----:B------:R-:W-:Y:S04]  /*0230*/  BSSY.RECONVERGENT B0, `(.L_x_8) ;  /* 0x0000006000007945 */ /* 0x000fe80003800200 */
[----:B------:R-:W-:Y:S05]  /*0240*/  @P1 BRA `(.L_x_9) ;  /* 0x0000000000101947 */ /* 0x000fea0003800000 */
[----:B------:R-:W-:Y:S01]  /*0250*/  UPOPC UR5, UR4 ;  /* 0x00000004000572bf */ /* 0x000fe20008000000 */
[----:B01----:R-:W-:-:S05]  /*0260*/  HFMA2 R5, -RZ, RZ, 0, 0 ;  /* 0x00000000ff057431 */ /* 0x003fca00000001ff */
[----:B------:R-:W-:-:S05]  /*0270*/  IMAD.U32 R4, RZ, RZ, UR5 ;  /* 0x00000005ff047e24 */ /* 0x000fca000f8e00ff */
[----:B------:R2:W-:Y:S02]  /*0280*/  REDG.E.ADD.64.STRONG.GPU desc[UR6][R2.64], R4 ;  /* 0x000000040200798e */ /* 0x0005e4000c12e506 */
.L_x_9:
[----:B------:R-:W-:Y:S05]  /*0290*/  BSYNC.RECONVERGENT B0 ;  /* 0x0000000000007941 */ /* 0x000fea0003800200 */
.L_x_8:
[----:B------:R-:W-:Y:S01]  /*02a0*/  VOTEU.ANY UR4, UPT, PT ;  /* 0x0000000000047886 */ /* 0x000fe200038e0100 */
[----:B------:R-:W-:Y:S04]  /*02b0*/  BSSY.RECONVERGENT B0, `(.L_x_10) ;  /* 0x0000006000007945 */ /* 0x000fe80003800200 */
[----:B------:R-:W-:Y:S05]  /*02c0*/  @P1 BRA `(.L_x_11) ;  /* 0x0000000000101947 */ /* 0x000fea0003800000 */
[----:B------:R-:W-:Y:S01]  /*02d0*/  UPOPC UR5, UR4 ;  /* 0x00000004000572bf */ /* 0x000fe20008000000 */
[----:B012---:R-:W-:-:S05]  /*02e0*/  MOV R5, RZ ;  /* 0x000000ff00057202 */ /* 0x007fca0000000f00 */
[----:B------:R-:W-:-:S05]  /*02f0*/  IMAD.U32 R4, RZ, RZ, UR5 ;  /* 0x00000005ff047e24 */ /* 0x000fca000f8e00ff */
[----:B------:R3:W-:Y:S02]  /*0300*/  REDG.E.ADD.64.STRONG.GPU desc[UR6][R2.64], R4 ;  /* 0x000000040200798e */ /* 0x0007e4000c12e506 */
.L_x_11:
[----:B------:R-:W-:Y:S05]  /*0310*/  BSYNC.RECONVERGENT B0 ;  /* 0x0000000000007941 */ /* 0x000fea0003800200 */
.L_x_10:
[----:B------:R-:W-:Y:S01]  /*0320*/  VOTEU.ANY UR4, UPT, PT ;  /* 0x0000000000047886 */ /* 0x000fe200038e0100 */
[----:B------:R-:W-:Y:S04]  /*0330*/  BSSY.RECONVERGENT B0, `(.L_x_12) ;  /* 0x0000006000007945 */ /* 0x000fe80003800200 */
[----:B------:R-:W-:Y:S05]  /*0340*/  @P1 BRA `(.L_x_13) ;  /* 0x0000000000101947 */ /* 0x000fea0003800000 */
[----:B------:R-:W-:Y:S01]  /*0350*/  UPOPC UR5, UR4 ;  /* 0x00000004000572bf */ /* 0x000fe20008000000 */
[----:B0123--:R-:W-:-:S05]  /*0360*/  HFMA2 R5, -RZ, RZ, 0, 0 ;  /* 0x00000000ff057431 */ /* 0x00ffca00000001ff */
[----:B------:R-:W-:-:S05]  /*0370*/  IMAD.U32 R4, RZ, RZ, UR5 ;  /* 0x00000005ff047e24 */ /* 0x000fca000f8e00ff */
[----:B------:R4:W-:Y:S02]  /*0380*/  REDG.E.ADD.64.STRONG.GPU desc[UR6][R2.64], R4 ;  /* 0x000000040200798e */ /* 0x0009e4000c12e506 */
.L_x_13:
[----:B------:R-:W-:Y:S05]  /*0390*/  BSYNC.RECONVERGENT B0 ;  /* 0x0000000000007941 */ /* 0x000fea0003800200 */
.L_x_12:
[----:B------:R-:W-:Y:S01]  /*03a0*/  VOTEU.ANY UR4, UPT, PT ;  /* 0x0000000000047886 */ /* 0x000fe200038e0100 */
[----:B------:R-:W-:Y:S04]  /*03b0*/  BSSY.RECONVERGENT B0, `(.L_x_14) ;  /* 0x0000006000007945 */ /* 0x000fe80003800200 */
[----:B------:R-:W-:Y:S05]  /*03c0*/  @P1 BRA `(.L_x_15) ;  /* 0x0000000000101947 */ /* 0x000fea0003800000 */
[----:B------:R-:W-:Y:S01]  /*03d0*/  UPOPC UR5, UR4 ;  /* 0x00000004000572bf */ /* 0x000fe20008000000 */
[----:B01234-:R-:W-:-:S05]  /*03e0*/  MOV R5, RZ ;  /* 0x000000ff00057202 */ /* 0x01ffca0000000f00 */
[----:B------:R-:W-:-:S05]  /*03f0*/  IMAD.U32 R4, RZ, RZ, UR5 ;  /* 0x00000005ff047e24 */ /* 0x000fca000f8e00ff */
[----:B------:R0:W-:Y:S02]  /*0400*/  REDG.E.ADD.64.STRONG.GPU desc[UR6][R2.64], R4 ;  /* 0x000000040200798e */ /* 0x0001e4000c12e506 */
.L_x_15:
[----:B------:R-:W-:Y:S05]  /*0410*/  BSYNC.RECONVERGENT B0 ;  /* 0x0000000000007941 */ /* 0x000fea0003800200 */
.L_x_14:
[----:B------:R-:W-:Y:S01]  /*0420*/  VOTEU.ANY UR4, UPT, PT ;  /* 0x0000000000047886 */ /* 0x000fe200038e0100 */
[----:B------:R-:W-:Y:S04]  /*0430*/  BSSY.RECONVERGENT B0, `(.L_x_16) ;  /* 0x0000006000007945 */ /* 0x000fe80003800200 */
[----:B------:R-:W-:Y:S05]  /*0440*/  @P1 BRA `(.L_x_17) ;  /* 0x0000000000101947 */ /* 0x000fea0003800000 */
[----:B------:R-:W-:Y:S01]  /*0450*/  UPOPC UR5, UR4 ;  /* 0x00000004000572bf */ /* 0x000fe20008000000 */
[----:B01234-:R-:W-:-:S05]  /*0460*/  HFMA2 R5, -RZ, RZ, 0, 0 ;  /* 0x00000000ff057431 */ /* 0x01ffca00000001ff */
[----:B------:R-:W-:-:S05]  /*0470*/  IMAD.U32 R4, RZ, RZ, UR5 ;  /* 0x00000005ff047e24 */ /* 0x000fca000f8e00ff */
[----:B------:R0:W-:Y:S02]  /*0480*/  REDG.E.ADD.64.STRONG.GPU desc[UR6][R2.64], R4 ;  /* 0x000000040200798e */ /* 0x0001e4000c12e506 */
.L_x_17:
[----:B------:R-:W-:Y:S05]  /*0490*/  BSYNC.RECONVERGENT B0 ;  /* 0x0000000000007941 */ /* 0x000fea0003800200 */
.L_x_16:
[----:B------:R-:W-:Y:S01]  /*04a0*/  VOTEU.ANY UR4, UPT, PT ;  /* 0x0000000000047886 */ /* 0x000fe200038e0100 */
[----:B------:R-:W-:Y:S04]  /*04b0*/  BSSY.RECONVERGENT B0, `(.L_x_18) ;  /* 0x0000006000007945 */ /* 0x000fe80003800200 */
[----:B------:R-:W-:Y:S05]  /*04c0*/  @P1 BRA `(.L_x_19) ;  /* 0x0000000000101947 */ /* 0x000fea0003800000 */
[----:B------:R-:W-:Y:S01]  /*04d0*/  UPOPC UR5, UR4 ;  /* 0x00000004000572bf */ /* 0x000fe20008000000 */
[----:B01234-:R-:W-:-:S05]  /*04e0*/  MOV R5, RZ ;  /* 0x000000ff00057202 */ /* 0x01ffca0000000f00 */
[----:B------:R-:W-:-:S05]  /*04f0*/  IMAD.U32 R4, RZ, RZ, UR5 ;  /* 0x00000005ff047e24 */ /* 0x000fca000f8e00ff */
[----:B------:R0:W-:Y:S02]  /*0500*/  REDG.E.ADD.64.STRONG.GPU desc[UR6][R2.64], R4 ;  /* 0x000000040200798e */ /* 0x0001e4000c12e506 */
.L_x_19:
[----:B------:R-:W-:Y:S05]  /*0510*/  BSYNC.RECONVERGENT B0 ;  /* 0x0000000000007941 */ /* 0x000fea0003800200 */
.L_x_18:
[----:B------:R-:W-:Y:S01]  /*0520*/  VOTEU.ANY UR4, UPT, PT ;  /* 0x0000000000047886 */ /* 0x000fe200038e0100 */
[----:B------:R-:W-:Y:S04]  /*0530*/  BSSY.RECONVERGENT B0, `(.L_x_20) ;  /* 0x0000006000007945 */ /* 0x000fe80003800200 */
[----:B------:R-:W-:Y:S05]  /*0540*/  @P1 BRA `(.L_x_21) ;  /* 0x0000000000101947 */ /* 0x000fea0003800000 */
[----:B------:R-:W-:Y:S01]  /*0550*/  UPOPC UR5, UR4 ;  /* 0x00000004000572bf */ /* 0x000fe20008000000 */
[----:B01234-:R-:W-:-:S05]  /*0560*/  HFMA2 R5, -RZ, RZ, 0, 0 ;  /* 0x00000000ff057431 */ /* 0x01ffca00000001ff */
[----:B------:R-:W-:-:S05]  /*0570*/  IMAD.U32 R4, RZ, RZ, UR5 ;  /* 0x00000005ff047e24 */ /* 0x000fca000f8e00ff */
[----:B------:R0:W-:Y:S02]  /*0580*/  REDG.E.ADD.64.STRONG.GPU desc[UR6][R2.64], R4 ;  /* 0x000000040200798e */ /* 0x0001e4000c12e506 */
.L_x_21:
[----:B------:R-:W-:Y:S05]  /*0590*/  BSYNC.RECONVERGENT B0 ;  /* 0x0000000000007941 */ /* 0x000fea0003800200 */
.L_x_20:
[----:B------:R-:W-:Y:S01]  /*05a0*/  VOTEU.ANY UR4, UPT, PT ;  /* 0x0000000000047886 */ /* 0x000fe200038e0100 */
[----:B------:R-:W-:Y:S04]  /*05b0*/  BSSY.RECONVERGENT B0, `(.L_x_22) ;  /* 0x0000006000007945 */ /* 0x000fe80003800200 */
[----:B------:R-:W-:Y:S05]  /*05c0*/  @P1 BRA `(.L_x_23) ;  /* 0x0000000000101947 */ /* 0x000fea0003800000 */
[----:B------:R-:W-:Y:S01]  /*05d0*/  UPOPC UR5, UR4 ;  /* 0x00000004000572bf */ /* 0x000fe20008000000 */
[----:B01234-:R-:W-:-:S05]  /*05e0*/  MOV R5, RZ ;  /* 0x000000ff00057202 */ /* 0x01ffca0000000f00 */
[----:B------:R-:W-:-:S05]  /*05f0*/  IMAD.U32 R4, RZ, RZ, UR5 ;  /* 0x00000005ff047e24 */ /* 0x000fca000f8e00ff */
[----:B------:R0:W-:Y:S02]  /*0600*/  REDG.E.ADD.64.STRONG.GPU desc[UR6][R2.64], R4 ;  /* 0x000000040200798e */ /* 0x0001e4000c12e506 */
.L_x_23:
[----:B------:R-:W-:Y:S05]  /*0610*/  BSYNC.RECONVERGENT B0 ;  /* 0x0000000000007941 */ /* 0x000fea0003800200 */
.L_x_22:
[----:B------:R-:W0:Y:S02]  /*0620*/  LDG.E R0, desc[UR6][R6.64] ;  /* 0x0000000606007981 */ /* 0x000e24000c1e1900 */
[----:B01234-:R-:W-:-:S05]  /*0630*/  FADD R3, R0, 1 ;  /* 0x3f80000000037421 */ /* 0x01ffca0000000000 */
[----:B------:R-:W-:Y:S01]  /*0640*/  STG.E desc[UR6][R6.64], R3 ;  /* 0x0000000306007986 */ /* 0x000fe2000c101906 */
[----:B------:R-:W-:Y:S05]  /*0650*/  EXIT ;  /* 0x000000000000794d */ /* 0x000fea0003800000 */
.L_x_24:
        /* <DEDUP_REMOVED lines=10> */
.L_x_29:


//--------------------- .text._Z24compute_with_medium_hookPfi --------------------------
	.section	.text._Z24compute_with_medium_hookPfi,"ax",@progbits
	.align	128
        .global         _Z24compute_with_medium_hookPfi
        .type           _Z24compute_with_medium_hookPfi,@function
        .size           _Z24compute_with_medium_hookPfi,(.L_x_30 - _Z24compute_with_medium_hookPfi)
        .other          _Z24compute_with_medium_hookPfi,@"STO_CUDA_ENTRY STV_DEFAULT"
_Z24compute_with_medium_hookPfi:
.text._Z24compute_with_medium_hookPfi:
        /* <DEDUP_REMOVED lines=11> */
[----:B------:R-:W-:Y:S01]  /*00b0*/  HFMA2 R6, -RZ, RZ, 0, 5.9604644775390625e-08 ;  /* 0x00000001ff067431 */ /* 0x000fe200000001ff */
[----:B------:R-:W2:Y:S01]  /*00c0*/  LDCU.64 UR4, c[0x0][0x358] ;  /* 0x00006b00ff0477ac */ /* 0x000ea20008000a00 */
[----:B------:R-:W-:Y:S01]  /*00d0*/  IMAD.MOV.U32 R7, RZ, RZ, 0x0 ;  /* 0x00000000ff077424 */ /* 0x000fe200078e00ff */
[----:B------:R-:W-:-:S04]  /*00e0*/  LOP3.LUT R0, R0, 0x3fff8, RZ, 0xc0, !PT ;  /* 0x0003fff800007812 */ /* 0x000fc800078ec0ff */
[----:B0-----:R-:W-:-:S05]  /*00f0*/  IADD3 R2, P0, PT, R0, UR6, RZ ;  /* 0x0000000600027c10 */ /* 0x001fca000ff1e0ff */
[----:B------:R-:W-:Y:S02]  /*0100*/  IMAD.X R3, RZ, RZ, UR7, P0 ;  /* 0x00000007ff037e24 */ /* 0x000fe400080e06ff */
[----:B-1----:R-:W-:-:S03]  /*0110*/  IMAD.WIDE R4, R9, 0x4, R4 ;  /* 0x0000000409047825 */ /* 0x002fc600078e0204 */
[----:B--2---:R-:W-:Y:S04]  /*0120*/  REDG.E.ADD.64.STRONG.GPU desc[UR4][R2.64], R6 ;  /* 0x000000060200798e */ /* 0x004fe8000c12e504 */
[----:B------:R-:W-:Y:S04]  /*0130*/  REDG.E.ADD.64.STRONG.GPU desc[UR4][R2.64], R6 ;  /* 0x000000060200798e */ /* 0x000fe8000c12e504 */
        /* <DEDUP_REMOVED lines=8> */
[----:B------:R-:W2:Y:S02]  /*01c0*/  LDG.E R0, desc[UR4][R4.64] ;  /* 0x0000000404007981 */ /* 0x000ea4000c1e1900 */
[----:B--2---:R-:W-:-:S05]  /*01d0*/  FADD R9, R0, 1 ;  /* 0x3f80000000097421 */ /* 0x004fca0000000000 */
[----:B------:R-:W-:Y:S01]  /*01e0*/  STG.E desc[UR4][R4.64], R9 ;  /* 0x0000000904007986 */ /* 0x000fe2000c101904 */
[----:B------:R-:W-:Y:S05]  /*01f0*/  EXIT ;  /* 0x000000000000794d */ /* 0x000fea0003800000 */
.L_x_25:
        /* <DEDUP_REMOVED lines=16> */
.L_x_30:


//--------------------- .text._Z21compute_with_bad_hookPfi --------------------------
	.section	.text._Z21compute_with_bad_hookPfi,"ax",@progbits
	.align	128
        .global         _Z21compute_with_bad_hookPfi
        .type           _Z21compute_with_bad_hookPfi,@function
        .size           _Z21compute_with_bad_hookPfi,(.L_x_31 - _Z21compute_with_bad_hookPfi)
        .other          _Z21compute_with_bad_hookPfi,@"STO_CUDA_ENTRY STV_DEFAULT"
_Z21compute_with_bad_hookPfi:
.text._Z21compute_with_bad_hookPfi:
        /* <DEDUP_REMOVED lines=8> */
[----:B------:R-:W0:Y:S01]  /*0080*/  S2R R0, SR_LANEID ;  /* 0x0000000000007919 */ /* 0x000e220000000000 */
[----:B------:R-:W1:Y:S01]  /*0090*/  LDC.64 R2, c[0x4][RZ] ;  /* 0x01000000ff027b82 */ /* 0x000e620000000a00 */
[----:B------:R-:W-:Y:S01]  /*00a0*/  VOTEU.ANY UR4, UPT, PT ;  /* 0x0000000000047886 */ /* 0x000fe200038e0100 */
[----:B------:R-:W1:Y:S01]  /*00b0*/  LDCU.64 UR8, c[0x0][0x358] ;  /* 0x00006b00ff0877ac */ /* 0x000e620008000a00 */
[----:B------:R-:W-:-:S05]  /*00c0*/  UPOPC UR6, UR4 ;  /* 0x00000004000672bf */ /* 0x000fca0008000000 */
[----:B------:R-:W2:Y:S01]  /*00d0*/  LDC.64 R4, c[0x0][0x380] ;  /* 0x0000e000ff047b82 */ /* 0x000ea20000000a00 */
[----:B------:R-:W-:Y:S02]  /*00e0*/  UFLO.U32 UR5, UR4 ;  /* 0x00000004000572bd */ /* 0x000fe400080e0000 */
[----:B------:R-:W-:Y:S01]  /*00f0*/  UIMAD.WIDE.U32 UR6, UR6, 0x1, URZ ;  /* 0x00000001060678a5 */ /* 0x000fe2000f8e00ff */
[----:B------:R-:W-:-:S03]  /*0100*/  UMOV UR4, URZ ;  /* 0x000000ff00047c82 */ /* 0x000fc60008000000 */
[----:B------:R-:W-:Y:S02]  /*0110*/  UIADD3 UR4, UPT, UPT, UR7, UR4, URZ ;  /* 0x0000000407047290 */ /* 0x000fe4000fffe0ff */
[----:B------:R-:W-:Y:S02]  /*0120*/  MOV R7, UR7 ;  /* 0x0000000700077c02 */ /* 0x000fe40008000f00 */
[----:B------:R-:W-:Y:S02]  /*0130*/  MOV R6, UR6 ;  /* 0x0000000600067c02 */ /* 0x000fe40008000f00 */
[----:B------:R-:W-:Y:S02]  /*0140*/  MOV R7, UR4 ;  /* 0x0000000400077c02 */ /* 0x000fe40008000f00 */
[----:B0-----:R-:W-:Y:S01]  /*0150*/  ISETP.EQ.U32.AND P0, PT, R0, UR5, PT ;  /* 0x0000000500007c0c */ /* 0x001fe2000bf02070 */
[----:B--2---:R-:W-:-:S12]  /*0160*/  IMAD.WIDE R4, R9, 0x4, R4 ;  /* 0x0000000409047825 */ /* 0x004fd800078e0204 */
[----:B-1----:R-:W-:Y:S04]  /*0170*/  @P0 REDG.E.ADD.64.STRONG.GPU desc[UR8][R2.64], R6 ;  /* 0x000000060200098e */ /* 0x002fe8000c12e508 */
[----:B------:R-:W-:Y:S04]  /*0180*/  @P0 REDG.E.ADD.64.STRONG.GPU desc[UR8][R2.64], R6 ;  /* 0x000000060200098e */ /* 0x000fe8000c12e508 */
        /* <DEDUP_REMOVED lines=8> */
[----:B------:R-:W2:Y:S02]  /*0210*/  LDG.E R0, desc[UR8][R4.64] ;  /* 0x0000000804007981 */ /* 0x000ea4000c1e1900 */
[----:B--2---:R-:W-:-:S05]  /*0220*/  FADD R9, R0, 1 ;  /* 0x3f80000000097421 */ /* 0x004fca0000000000 */
[----:B------:R-:W-:Y:S01]  /*0230*/  STG.E desc[UR8][R4.64], R9 ;  /* 0x0000000904007986 */ /* 0x000fe2000c101908 */
[----:B------:R-:W-:Y:S05]  /*0240*/  EXIT ;  /* 0x000000000000794d */ /* 0x000fea0003800000 */
.L_x_26:
        /* <DEDUP_REMOVED lines=11> */
.L_x_31:


//--------------------- .nv.shared.reserved.0     --------------------------
	.section	.nv.shared.reserved.0,"aw",@nobits
	.weak		__nv_reservedSMEM_offset_0_alias
	.size		__nv_reservedSMEM_offset_0_alias, 0, 64
	.other		__nv_reservedSMEM_offset_0_alias,@"STO_CUDA_RESERVED_SHARED STV_DEFAULT"
__nv_reservedSMEM_offset_0_alias:
	.zero		0
	.zero		64


//--------------------- .nv.global                --------------------------
	.section	.nv.global,"aw",@nobits
	.align	8
.nv.global:
	.type		bpf_counter,@object
	.size		bpf_counter,(warp_counters - bpf_counter)
bpf_counter:
	.zero		8
	.type		warp_counters,@object
	.size		warp_counters,(good_counters - warp_counters)
warp_counters:
	.zero		262144
	.type		good_counters,@object
	.size		good_counters,(bpf_percpu_counters - good_counters)
good_counters:
	.zero		262144
	.type		bpf_percpu_counters,@object
	.size		bpf_percpu_counters,(.L_1 - bpf_percpu_counters)
bpf_percpu_counters:
	.zero		8388608
.L_1:


//--------------------- .nv.constant0._Z14reset_countersv --------------------------
	.section	.nv.constant0._Z14reset_countersv,"a",@progbits
	.sectionflags	@""
	.align	4
.nv.constant0._Z14reset_countersv:
	.zero		896


//--------------------- .nv.constant0._Z15compute_no_hookPfi --------------------------
	.section	.nv.constant0._Z15compute_no_hookPfi,"a",@progbits
	.sectionflags	@""
	.align	4
.nv.constant0._Z15compute_no_hookPfi:
	.zero		908


//--------------------- .nv.constant0._Z22compute_with_good_hookPfi --------------------------
	.section	.nv.constant0._Z22compute_with_good_hookPfi,"a",@progbits
	.sectionflags	@""
	.align	4
.nv.constant0._Z22compute_with_good_hookPfi:
	.zero		908


//--------------------- .nv.constant0._Z24compute_with_medium_hookPfi --------------------------
	.section	.nv.constant0._Z24compute_with_medium_hookPfi,"a",@progbits
	.sectionflags	@""
	.align	4
.nv.constant0._Z24compute_with_medium_hookPfi:
	.zero		908


//--------------------- .nv.constant0._Z21compute_with_bad_hookPfi --------------------------
	.section	.nv.constant0._Z21compute_with_bad_hookPfi,"a",@progbits
	.sectionflags	@""
	.align	4
.nv.constant0._Z21compute_with_bad_hookPfi:
	.zero		908


//--------------------- SYMBOLS --------------------------

	.type		.nv.reservedSmem.offset0,@object
	.size		.nv.reservedSmem.offset0,0x4
